//
// Generated by NVIDIA NVVM Compiler
//
// Compiler Build ID: CL-36424714
// Cuda compilation tools, release 13.0, V13.0.88
// Based on NVVM 20.0.0
//

.version 9.0
.target sm_100
.address_size 64

	// .globl	_Z6kernelPdS_i

.visible .entry _Z6kernelPdS_i(
	.param .u64 .ptr .align 1 _Z6kernelPdS_i_param_0,
	.param .u64 .ptr .align 1 _Z6kernelPdS_i_param_1,
	.param .u32 _Z6kernelPdS_i_param_2
)
{
	.reg .pred 	%p<7>;
	.reg .b32 	%r<46>;
	.reg .b64 	%rd<23>;
	.reg .b64 	%fd<6>;

	ld.param.u64 	%rd3, [_Z6kernelPdS_i_param_0];
	ld.param.u64 	%rd4, [_Z6kernelPdS_i_param_1];
	ld.param.u32 	%r15, [_Z6kernelPdS_i_param_2];
	cvta.to.global.u64 	%rd1, %rd4;
	cvta.to.global.u64 	%rd2, %rd3;
	mov.u32 	%r16, %ntid.x;
	mov.u32 	%r17, %ctaid.x;
	mov.u32 	%r18, %tid.x;
	mad.lo.s32 	%r44, %r16, %r17, %r18;
	mov.u32 	%r19, %nctaid.x;
	mul.lo.s32 	%r2, %r16, %r19;
	setp.ge.s32 	%p1, %r44, %r15;
	@%p1 bra 	$L__BB0_7;
	add.s32 	%r20, %r44, %r2;
	max.s32 	%r21, %r15, %r20;
	setp.lt.s32 	%p2, %r20, %r15;
	selp.u32 	%r22, 1, 0, %p2;
	add.s32 	%r23, %r20, %r22;
	sub.s32 	%r24, %r21, %r23;
	div.u32 	%r25, %r24, %r2;
	add.s32 	%r3, %r25, %r22;
	and.b32  	%r26, %r3, 3;
	setp.eq.s32 	%p3, %r26, 3;
	@%p3 bra 	$L__BB0_4;
	not.b32 	%r27, %r44;
	add.s32 	%r42, %r27, %r15;
	add.s32 	%r28, %r3, 1;
	and.b32  	%r29, %r28, 3;
	neg.s32 	%r41, %r29;
$L__BB0_3:
	.pragma "nounroll";
	mul.wide.s32 	%rd5, %r44, 8;
	add.s64 	%rd6, %rd1, %rd5;
	mul.wide.s32 	%rd7, %r42, 8;
	add.s64 	%rd8, %rd2, %rd7;
	ld.global.f64 	%fd1, [%rd8];
	st.global.f64 	[%rd6], %fd1;
	add.s32 	%r44, %r44, %r2;
	sub.s32 	%r42, %r42, %r2;
	add.s32 	%r41, %r41, 1;
	setp.ne.s32 	%p4, %r41, 0;
	@%p4 bra 	$L__BB0_3;
$L__BB0_4:
	setp.lt.u32 	%p5, %r3, 3;
	@%p5 bra 	$L__BB0_7;
	mul.wide.s32 	%rd15, %r2, 8;
$L__BB0_6:
	not.b32 	%r30, %r44;
	add.s32 	%r31, %r15, %r30;
	mul.wide.s32 	%rd9, %r31, 8;
	add.s64 	%rd10, %rd2, %rd9;
	ld.global.f64 	%fd2, [%rd10];
	mul.wide.s32 	%rd11, %r44, 8;
	add.s64 	%rd12, %rd1, %rd11;
	st.global.f64 	[%rd12], %fd2;
	add.s32 	%r32, %r44, %r2;
	not.b32 	%r33, %r32;
	add.s32 	%r34, %r15, %r33;
	mul.wide.s32 	%rd13, %r34, 8;
	add.s64 	%rd14, %rd2, %rd13;
	ld.global.f64 	%fd3, [%rd14];
	add.s64 	%rd16, %rd12, %rd15;
	st.global.f64 	[%rd16], %fd3;
	add.s32 	%r35, %r32, %r2;
	not.b32 	%r36, %r35;
	add.s32 	%r37, %r15, %r36;
	mul.wide.s32 	%rd17, %r37, 8;
	add.s64 	%rd18, %rd2, %rd17;
	ld.global.f64 	%fd4, [%rd18];
	add.s64 	%rd19, %rd16, %rd15;
	st.global.f64 	[%rd19], %fd4;
	add.s32 	%r38, %r35, %r2;
	not.b32 	%r39, %r38;
	add.s32 	%r40, %r15, %r39;
	mul.wide.s32 	%rd20, %r40, 8;
	add.s64 	%rd21, %rd2, %rd20;
	ld.global.f64 	%fd5, [%rd21];
	add.s64 	%rd22, %rd19, %rd15;
	st.global.f64 	[%rd22], %fd5;
	add.s32 	%r44, %r38, %r2;
	setp.lt.s32 	%p6, %r44, %r15;
	@%p6 bra 	$L__BB0_6;
$L__BB0_7:
	ret;

}


// ===== COMPILED SASS (sm_100) =====

	.target	sm_100

	.elftype	@"ET_EXEC"


//--------------------- .note.nv.tkinfo           --------------------------
	.section	.note.nv.tkinfo,"",@"SHT_NOTE"
	.sectionflags	@"SHF_NOTE_NV_TKINFO"
	.tkinfo
        /*0018*/ 	.word	0x00000002
        /*0030*/ 	.string	""
        /*0030*/ 	.string	"ptxas"
        /*0030*/ 	.string	"Cuda compilation tools, release 13.0, V13.0.88"
        /*0030*/ 	.string	"Build cuda_13.0.r13.0/compiler.36424714_0"
        /*0030*/ 	.string	"-arch sm_100 -m 64 "



//--------------------- .note.nv.cuinfo           --------------------------
	.section	.note.nv.cuinfo,"",@"SHT_NOTE"
	.sectionflags	@"SHF_NOTE_NV_CUINFO"
        /*0018*/ 	.short	0x0002
        /*001a*/ 	.short	0x0064
        /*001c*/ 	.short	0x0082
	.zero		2


//--------------------- .nv.info                  --------------------------
	.section	.nv.info,"",@"SHT_CUDA_INFO"
	.align	4


	//----- nvinfo : EIATTR_REGCOUNT
	.align		4
        /*0000*/ 	.byte	0x04, 0x2f
        /*0002*/ 	.short	(.L_1 - .L_0)
	.align		4
.L_0:
        /*0004*/ 	.word	index@(_Z6kernelPdS_i)
        /*0008*/ 	.word	0x00000016


	//----- nvinfo : EIATTR_FRAME_SIZE
	.align		4
.L_1:
        /*000c*/ 	.byte	0x04, 0x11
        /*000e*/ 	.short	(.L_3 - .L_2)
	.align		4
.L_2:
        /*0010*/ 	.word	index@(_Z6kernelPdS_i)
        /*0014*/ 	.word	0x00000000


	//----- nvinfo : EIATTR_MIN_STACK_SIZE
	.align		4
.L_3:
        /*0018*/ 	.byte	0x04, 0x12
        /*001a*/ 	.short	(.L_5 - .L_4)
	.align		4
.L_4:
        /*001c*/ 	.word	index@(_Z6kernelPdS_i)
        /*0020*/ 	.word	0x00000000
.L_5:


//--------------------- .nv.compat                --------------------------
	.section	.nv.compat,"",@"SHT_CUDA_COMPAT_INFO"
	.align	4
        /*0000*/ 	.byte	0x02, 0x09, 0x00, 0x00, 0x02, 0x02, 0x01, 0x00, 0x02, 0x05, 0x05, 0x00, 0x03, 0x07, 0x01, 0x01
        /*0010*/ 	.byte	0x02, 0x03, 0x00, 0x00, 0x02, 0x06, 0x01, 0x00, 0x04, 0x0b, 0x08, 0x00, 0x09, 0x00, 0x00, 0x00
        /*0020*/ 	.byte	0x00, 0x00, 0x00, 0x00


//--------------------- .nv.info._Z6kernelPdS_i   --------------------------
	.section	.nv.info._Z6kernelPdS_i,"",@"SHT_CUDA_INFO"
	.sectionflags	@""
	.align	4


	//----- nvinfo : EIATTR_CUDA_API_VERSION
	.align		4
        /*0000*/ 	.byte	0x04, 0x37
        /*0002*/ 	.short	(.L_7 - .L_6)
.L_6:
        /*0004*/ 	.word	0x00000082


	//----- nvinfo : EIATTR_KPARAM_INFO
	.align		4
.L_7:
        /*0008*/ 	.byte	0x04, 0x17
        /*000a*/ 	.short	(.L_9 - .L_8)
.L_8:
        /*000c*/ 	.word	0x00000000
        /*0010*/ 	.short	0x0002
        /*0012*/ 	.short	0x0010
        /*0014*/ 	.byte	0x00, 0xf0, 0x11, 0x00


	//----- nvinfo : EIATTR_KPARAM_INFO
	.align		4
.L_9:
        /*0018*/ 	.byte	0x04, 0x17
        /*001a*/ 	.short	(.L_11 - .L_10)
.L_10:
        /*001c*/ 	.word	0x00000000
        /*0020*/ 	.short	0x0001
        /*0022*/ 	.short	0x0008
        /*0024*/ 	.byte	0x00, 0xf5, 0x21, 0x00


	//----- nvinfo : EIATTR_KPARAM_INFO
	.align		4
.L_11:
        /*0028*/ 	.byte	0x04, 0x17
        /*002a*/ 	.short	(.L_13 - .L_12)
.L_12:
        /*002c*/ 	.word	0x00000000
        /*0030*/ 	.short	0x0000
        /*0032*/ 	.short	0x0000
        /*0034*/ 	.byte	0x00, 0xf5, 0x21, 0x00


	//----- nvinfo : EIATTR_SPARSE_MMA_MASK
	.align		4
.L_13:
        /*0038*/ 	.byte	0x03, 0x50
        /*003a*/ 	.short	0x0000


	//----- nvinfo : EIATTR_MAXREG_COUNT
	.align		4
        /*003c*/ 	.byte	0x03, 0x1b
        /*003e*/ 	.short	0x00ff


	//----- nvinfo : EIATTR_MERCURY_ISA_VERSION
	.align		4
        /*0040*/ 	.byte	0x03, 0x5f
        /*0042*/ 	.short	0x0101


	//----- nvinfo : EIATTR_VRC_CTA_INIT_COUNT
	.align		4
        /*0044*/ 	.byte	0x02, 0x4a
	.zero		1
	.zero		1


	//----- nvinfo : EIATTR_EXIT_INSTR_OFFSETS
	.align		4
        /*0048*/ 	.byte	0x04, 0x1c
        /*004a*/ 	.short	(.L_15 - .L_14)


	//   ....[0]....
.L_14:
        /*004c*/ 	.word	0x00000090


	//   ....[1]....
        /*0050*/ 	.word	0x000003b0


	//   ....[2]....
        /*0054*/ 	.word	0x000005a0


	//----- nvinfo : EIATTR_CRS_STACK_SIZE
	.align		4
.L_15:
        /*0058*/ 	.byte	0x04, 0x1e
        /*005a*/ 	.short	(.L_17 - .L_16)
.L_16:
        /*005c*/ 	.word	0x00000000


	//----- nvinfo : EIATTR_CBANK_PARAM_SIZE
	.align		4
.L_17:
        /*0060*/ 	.byte	0x03, 0x19
        /*0062*/ 	.short	0x0014


	//----- nvinfo : EIATTR_PARAM_CBANK
	.align		4
        /*0064*/ 	.byte	0x04, 0x0a
        /*0066*/ 	.short	(.L_19 - .L_18)
	.align		4
.L_18:
        /*0068*/ 	.word	index@(.nv.constant0._Z6kernelPdS_i)
        /*006c*/ 	.short	0x0380
        /*006e*/ 	.short	0x0014


	//----- nvinfo : EIATTR_SW_WAR
	.align		4
.L_19:
        /*0070*/ 	.byte	0x04, 0x36
        /*0072*/ 	.short	(.L_21 - .L_20)
.L_20:
        /*0074*/ 	.word	0x00000008
.L_21:


//--------------------- .nv.callgraph             --------------------------
	.section	.nv.callgraph,"",@"SHT_CUDA_CALLGRAPH"
	.align	4
	.sectionentsize	8
	.align		4
        /*0000*/ 	.word	0x00000000
	.align		4
        /*0004*/ 	.word	0xffffffff
	.align		4
        /*0008*/ 	.word	0x00000000
	.align		4
        /*000c*/ 	.word	0xfffffffe
	.align		4
        /*0010*/ 	.word	0x00000000
	.align		4
        /*0014*/ 	.word	0xfffffffd
	.align		4
        /*0018*/ 	.word	0x00000000
	.align		4
        /*001c*/ 	.word	0xfffffffc


//--------------------- .text._Z6kernelPdS_i      --------------------------
	.section	.text._Z6kernelPdS_i,"ax",@progbits
	.align	128
        .global         _Z6kernelPdS_i
        .type           _Z6kernelPdS_i,@function
        .size           _Z6kernelPdS_i,(.L_x_5 - _Z6kernelPdS_i)
        .other          _Z6kernelPdS_i,@"STO_CUDA_ENTRY STV_DEFAULT"
_Z6kernelPdS_i:
.text._Z6kernelPdS_i:
[----:B------:R-:W-:Y:S01]  /*0000*/  LDC R1, c[0x0][0x37c] ;  /* 0x0000df00ff017b82 */ /* 0x000fe20000000800 */
[----:B------:R-:W0:Y:S01]  /*0010*/  S2R R7, SR_CTAID.X ;  /* 0x0000000000077919 */ /* 0x000e220000002500 */
[----:B------:R-:W0:Y:S06]  /*0020*/  LDCU UR4, c[0x0][0x360] ;  /* 0x00006c00ff0477ac */ /* 0x000e2c0008000800 */
[----:B------:R-:W1:Y:S01]  /*0030*/  LDC R2, c[0x0][0x370] ;  /* 0x0000dc00ff027b82 */ /* 0x000e620000000800 */
[----:B------:R-:W0:Y:S01]  /*0040*/  S2R R0, SR_TID.X ;  /* 0x0000000000007919 */ /* 0x000e220000002100 */
[----:B------:R-:W2:Y:S01]  /*0050*/  LDCU UR6, c[0x0][0x390] ;  /* 0x00007200ff0677ac */ /* 0x000ea20008000800 */
[----:B0-----:R-:W-:-:S02]  /*0060*/  IMAD R7, R7, UR4, R0 ;  /* 0x0000000407077c24 */ /* 0x001fc4000f8e0200 */
[----:B-1----:R-:W-:-:S03]  /*0070*/  IMAD R0, R2, UR4, RZ ;  /* 0x0000000402007c24 */ /* 0x002fc6000f8e02ff */
[----:B--2---:R-:W-:-:S13]  /*0080*/  ISETP.GE.AND P0, PT, R7, UR6, PT ;  /* 0x0000000607007c0c */ /* 0x004fda000bf06270 */
[----:B------:R-:W-:Y:S05]  /*0090*/  @P0 EXIT ;  /* 0x000000000000094d */ /* 0x000fea0003800000 */
[----:B------:R-:W0:Y:S01]  /*00a0*/  I2F.U32.RP R8, R0 ;  /* 0x0000000000087306 */ /* 0x000e220000209000 */
[C---:B------:R-:W-:Y:S01]  /*00b0*/  IADD3 R4, PT, PT, R0.reuse, R7, RZ ;  /* 0x0000000700047210 */ /* 0x040fe20007ffe0ff */
[----:B------:R-:W-:Y:S01]  /*00c0*/  IMAD.MOV R9, RZ, RZ, -R0 ;  /* 0x000000ffff097224 */ /* 0x000fe200078e0a00 */
[----:B------:R-:W-:Y:S01]  /*00d0*/  ISETP.NE.U32.AND P2, PT, R0, RZ, PT ;  /* 0x000000ff0000720c */ /* 0x000fe20003f45070 */
[----:B------:R-:W1:Y:S01]  /*00e0*/  LDCU.64 UR4, c[0x0][0x358] ;  /* 0x00006b00ff0477ac */ /* 0x000e620008000a00 */
[C---:B------:R-:W-:Y:S01]  /*00f0*/  ISETP.GE.AND P0, PT, R4.reuse, UR6, PT ;  /* 0x0000000604007c0c */ /* 0x040fe2000bf06270 */
[----:B------:R-:W-:Y:S01]  /*0100*/  BSSY.RECONVERGENT B0, `(.L_x_0) ;  /* 0x000002a000007945 */ /* 0x000fe20003800200 */
[----:B------:R-:W-:Y:S02]  /*0110*/  VIMNMX R5, PT, PT, R4, UR6, !PT ;  /* 0x0000000604057c48 */ /* 0x000fe4000ffe0100 */
[----:B------:R-:W-:-:S04]  /*0120*/  SEL R6, RZ, 0x1, P0 ;  /* 0x00000001ff067807 */ /* 0x000fc80000000000 */
[----:B------:R-:W-:Y:S01]  /*0130*/  IADD3 R5, PT, PT, R5, -R4, -R6 ;  /* 0x8000000405057210 */ /* 0x000fe20007ffe806 */
[----:B0-----:R-:W0:Y:S02]  /*0140*/  MUFU.RCP R8, R8 ;  /* 0x0000000800087308 */ /* 0x001e240000001000 */
[----:B0-----:R-:W-:-:S06]  /*0150*/  VIADD R2, R8, 0xffffffe ;  /* 0x0ffffffe08027836 */ /* 0x001fcc0000000000 */
[----:B------:R0:W2:Y:S02]  /*0160*/  F2I.FTZ.U32.TRUNC.NTZ R3, R2 ;  /* 0x0000000200037305 */ /* 0x0000a4000021f000 */
[----:B0-----:R-:W-:Y:S02]  /*0170*/  IMAD.MOV.U32 R2, RZ, RZ, RZ ;  /* 0x000000ffff027224 */ /* 0x001fe400078e00ff */
[----:B--2---:R-:W-:-:S04]  /*0180*/  IMAD R9, R9, R3, RZ ;  /* 0x0000000309097224 */ /* 0x004fc800078e02ff */
[----:B------:R-:W-:-:S06]  /*0190*/  IMAD.HI.U32 R8, R3, R9, R2 ;  /* 0x0000000903087227 */ /* 0x000fcc00078e0002 */
[----:B------:R-:W-:-:S05]  /*01a0*/  IMAD.HI.U32 R9, R8, R5, RZ ;  /* 0x0000000508097227 */ /* 0x000fca00078e00ff */
[----:B------:R-:W-:-:S05]  /*01b0*/  IADD3 R2, PT, PT, -R9, RZ, RZ ;  /* 0x000000ff09027210 */ /* 0x000fca0007ffe1ff */
[----:B------:R-:W-:Y:S02]  /*01c0*/  IMAD R5, R0, R2, R5 ;  /* 0x0000000200057224 */ /* 0x000fe400078e0205 */
[----:B------:R-:W0:Y:S03]  /*01d0*/  LDC.64 R2, c[0x0][0x388] ;  /* 0x0000e200ff027b82 */ /* 0x000e260000000a00 */
[----:B------:R-:W-:-:S13]  /*01e0*/  ISETP.GE.U32.AND P0, PT, R5, R0, PT ;  /* 0x000000000500720c */ /* 0x000fda0003f06070 */
[----:B------:R-:W-:Y:S01]  /*01f0*/  @P0 IMAD.IADD R5, R5, 0x1, -R0 ;  /* 0x0000000105050824 */ /* 0x000fe200078e0a00 */
[----:B------:R-:W-:-:S04]  /*0200*/  @P0 IADD3 R9, PT, PT, R9, 0x1, RZ ;  /* 0x0000000109090810 */ /* 0x000fc80007ffe0ff */
[-C--:B------:R-:W-:Y:S02]  /*0210*/  ISETP.GE.U32.AND P1, PT, R5, R0.reuse, PT ;  /* 0x000000000500720c */ /* 0x080fe40003f26070 */
[----:B------:R-:W2:Y:S11]  /*0220*/  LDC.64 R4, c[0x0][0x380] ;  /* 0x0000e000ff047b82 */ /* 0x000eb60000000a00 */
[----:B------:R-:W-:Y:S01]  /*0230*/  @P1 VIADD R9, R9, 0x1 ;  /* 0x0000000109091836 */ /* 0x000fe20000000000 */
[----:B------:R-:W-:-:S04]  /*0240*/  @!P2 LOP3.LUT R9, RZ, R0, RZ, 0x33, !PT ;  /* 0x00000000ff09a212 */ /* 0x000fc800078e33ff */
[----:B------:R-:W-:-:S04]  /*0250*/  IADD3 R6, PT, PT, R6, R9, RZ ;  /* 0x0000000906067210 */ /* 0x000fc80007ffe0ff */
[C---:B------:R-:W-:Y:S02]  /*0260*/  LOP3.LUT R8, R6.reuse, 0x3, RZ, 0xc0, !PT ;  /* 0x0000000306087812 */ /* 0x040fe400078ec0ff */
[----:B------:R-:W-:Y:S02]  /*0270*/  ISETP.GE.U32.AND P1, PT, R6, 0x3, PT ;  /* 0x000000030600780c */ /* 0x000fe40003f26070 */
[----:B------:R-:W-:-:S13]  /*0280*/  ISETP.NE.AND P0, PT, R8, 0x3, PT ;  /* 0x000000030800780c */ /* 0x000fda0003f05270 */
[----:B01----:R-:W-:Y:S05]  /*0290*/  @!P0 BRA `(.L_x_1) ;  /* 0x0000000000408947 */ /* 0x003fea0003800000 */
[----:B------:R-:W0:Y:S01]  /*02a0*/  LDC.64 R8, c[0x0][0x380] ;  /* 0x0000e000ff087b82 */ /* 0x000e220000000a00 */
[----:B------:R-:W-:Y:S01]  /*02b0*/  VIADD R12, R6, 0x1 ;  /* 0x00000001060c7836 */ /* 0x000fe20000000000 */
[----:B------:R-:W-:-:S04]  /*02c0*/  LOP3.LUT R6, RZ, R7, RZ, 0x33, !PT ;  /* 0x00000007ff067212 */ /* 0x000fc800078e33ff */
[----:B------:R-:W-:Y:S02]  /*02d0*/  LOP3.LUT R12, R12, 0x3, RZ, 0xc0, !PT ;  /* 0x000000030c0c7812 */ /* 0x000fe400078ec0ff */
[----:B------:R-:W1:Y:S01]  /*02e0*/  LDC.64 R10, c[0x0][0x388] ;  /* 0x0000e200ff0a7b82 */ /* 0x000e620000000a00 */
[----:B------:R-:W-:Y:S02]  /*02f0*/  IADD3 R17, PT, PT, R6, UR6, RZ ;  /* 0x0000000606117c10 */ /* 0x000fe4000fffe0ff */
[----:B------:R-:W-:-:S07]  /*0300*/  IMAD.MOV R6, RZ, RZ, -R12 ;  /* 0x000000ffff067224 */ /* 0x000fce00078e0a0c */
.L_x_2:
[----:B0--3--:R-:W-:-:S06]  /*0310*/  IMAD.WIDE R14, R17, 0x8, R8 ;  /* 0x00000008110e7825 */ /* 0x009fcc00078e0208 */
[----:B------:R-:W3:Y:S01]  /*0320*/  LDG.E.64 R14, desc[UR4][R14.64] ;  /* 0x000000040e0e7981 */ /* 0x000ee2000c1e1b00 */
[----:B-1----:R-:W-:Y:S01]  /*0330*/  IMAD.WIDE R12, R7, 0x8, R10 ;  /* 0x00000008070c7825 */ /* 0x002fe200078e020a */
[----:B------:R-:W-:Y:S02]  /*0340*/  IADD3 R6, PT, PT, R6, 0x1, RZ ;  /* 0x0000000106067810 */ /* 0x000fe40007ffe0ff */
[C---:B------:R-:W-:Y:S01]  /*0350*/  IADD3 R17, PT, PT, -R0.reuse, R17, RZ ;  /* 0x0000001100117210 */ /* 0x040fe20007ffe1ff */
[----:B------:R-:W-:Y:S01]  /*0360*/  IMAD.IADD R7, R0, 0x1, R7 ;  /* 0x0000000100077824 */ /* 0x000fe200078e0207 */
[----:B------:R-:W-:Y:S01]  /*0370*/  ISETP.NE.AND P0, PT, R6, RZ, PT ;  /* 0x000000ff0600720c */ /* 0x000fe20003f05270 */
[----:B---3--:R3:W-:-:S12]  /*0380*/  STG.E.64 desc[UR4][R12.64], R14 ;  /* 0x0000000e0c007986 */ /* 0x0087d8000c101b04 */
[----:B------:R-:W-:Y:S05]  /*0390*/  @P0 BRA `(.L_x_2) ;  /* 0xfffffffc00dc0947 */ /* 0x000fea000383ffff */
.L_x_1:
[----:B------:R-:W-:Y:S05]  /*03a0*/  BSYNC.RECONVERGENT B0 ;  /* 0x0000000000007941 */ /* 0x000fea0003800200 */
.L_x_0:
[----:B------:R-:W-:Y:S05]  /*03b0*/  @!P1 EXIT ;  /* 0x000000000000994d */ /* 0x000fea0003800000 */
.L_x_3:
[----:B------:R-:W-:-:S05]  /*03c0*/  LOP3.LUT R6, RZ, R7, RZ, 0x33, !PT ;  /* 0x00000007ff067212 */ /* 0x000fca00078e33ff */
[----:B0-----:R-:W-:-:S04]  /*03d0*/  VIADD R9, R6, UR6 ;  /* 0x0000000606097c36 */ /* 0x001fc80008000000 */
[----:B--2---:R-:W-:-:S06]  /*03e0*/  IMAD.WIDE R8, R9, 0x8, R4 ;  /* 0x0000000809087825 */ /* 0x004fcc00078e0204 */
[----:B------:R-:W2:Y:S01]  /*03f0*/  LDG.E.64 R8, desc[UR4][R8.64] ;  /* 0x0000000408087981 */ /* 0x000ea2000c1e1b00 */
[----:B------:R-:W-:Y:S01]  /*0400*/  IADD3 R17, PT, PT, R0, R7, RZ ;  /* 0x0000000700117210 */ /* 0x000fe20007ffe0ff */
[----:B---3--:R-:W-:-:S03]  /*0410*/  IMAD.WIDE R14, R7, 0x8, R2 ;  /* 0x00000008070e7825 */ /* 0x008fc600078e0202 */
[----:B------:R-:W-:-:S05]  /*0420*/  LOP3.LUT R6, RZ, R17, RZ, 0x33, !PT ;  /* 0x00000011ff067212 */ /* 0x000fca00078e33ff */
[----:B------:R-:W-:-:S04]  /*0430*/  VIADD R11, R6, UR6 ;  /* 0x00000006060b7c36 */ /* 0x000fc80008000000 */
[----:B------:R-:W-:Y:S01]  /*0440*/  IMAD.WIDE R6, R11, 0x8, R4 ;  /* 0x000000080b067825 */ /* 0x000fe200078e0204 */
[----:B------:R-:W-:Y:S01]  /*0450*/  IADD3 R17, PT, PT, R0, R17, RZ ;  /* 0x0000001100117210 */ /* 0x000fe20007ffe0ff */
[----:B--2---:R0:W-:Y:S04]  /*0460*/  STG.E.64 desc[UR4][R14.64], R8 ;  /* 0x000000080e007986 */ /* 0x0041e8000c101b04 */
[----:B------:R-:W2:Y:S01]  /*0470*/  LDG.E.64 R6, desc[UR4][R6.64] ;  /* 0x0000000406067981 */ /* 0x000ea2000c1e1b00 */
[----:B------:R-:W-:-:S05]  /*0480*/  LOP3.LUT R10, RZ, R17, RZ, 0x33, !PT ;  /* 0x00000011ff0a7212 */ /* 0x000fca00078e33ff */
[----:B------:R-:W-:Y:S02]  /*0490*/  VIADD R13, R10, UR6 ;  /* 0x000000060a0d7c36 */ /* 0x000fe40008000000 */
[----:B------:R-:W-:-:S04]  /*04a0*/  IMAD.WIDE R10, R0, 0x8, R14 ;  /* 0x00000008000a7825 */ /* 0x000fc800078e020e */
[----:B------:R-:W-:Y:S01]  /*04b0*/  IMAD.WIDE R12, R13, 0x8, R4 ;  /* 0x000000080d0c7825 */ /* 0x000fe200078e0204 */
[C---:B------:R-:W-:Y:S01]  /*04c0*/  IADD3 R19, PT, PT, R0.reuse, R17, RZ ;  /* 0x0000001100137210 */ /* 0x040fe20007ffe0ff */
[----:B--2---:R1:W-:Y:S04]  /*04d0*/  STG.E.64 desc[UR4][R10.64], R6 ;  /* 0x000000060a007986 */ /* 0x0043e8000c101b04 */
[----:B------:R-:W2:Y:S01]  /*04e0*/  LDG.E.64 R12, desc[UR4][R12.64] ;  /* 0x000000040c0c7981 */ /* 0x000ea2000c1e1b00 */
[----:B------:R-:W-:Y:S01]  /*04f0*/  LOP3.LUT R16, RZ, R19, RZ, 0x33, !PT ;  /* 0x00000013ff107212 */ /* 0x000fe200078e33ff */
[----:B0-----:R-:W-:-:S04]  /*0500*/  IMAD.WIDE R8, R0, 0x8, R10 ;  /* 0x0000000800087825 */ /* 0x001fc800078e020a */
[----:B------:R-:W-:-:S04]  /*0510*/  VIADD R15, R16, UR6 ;  /* 0x00000006100f7c36 */ /* 0x000fc80008000000 */
[----:B------:R-:W-:Y:S01]  /*0520*/  IMAD.WIDE R14, R15, 0x8, R4 ;  /* 0x000000080f0e7825 */ /* 0x000fe200078e0204 */
[----:B--2---:R0:W-:Y:S05]  /*0530*/  STG.E.64 desc[UR4][R8.64], R12 ;  /* 0x0000000c08007986 */ /* 0x0041ea000c101b04 */
[----:B------:R-:W2:Y:S01]  /*0540*/  LDG.E.64 R14, desc[UR4][R14.64] ;  /* 0x000000040e0e7981 */ /* 0x000ea2000c1e1b00 */
[C---:B------:R-:W-:Y:S01]  /*0550*/  IMAD.WIDE R16, R0.reuse, 0x8, R8 ;  /* 0x0000000800107825 */ /* 0x040fe200078e0208 */
[----:B-1----:R-:W-:-:S04]  /*0560*/  IADD3 R7, PT, PT, R0, R19, RZ ;  /* 0x0000001300077210 */ /* 0x002fc80007ffe0ff */
[----:B------:R-:W-:Y:S01]  /*0570*/  ISETP.GE.AND P0, PT, R7, UR6, PT ;  /* 0x0000000607007c0c */ /* 0x000fe2000bf06270 */
[----:B--2---:R0:W-:-:S12]  /*0580*/  STG.E.64 desc[UR4][R16.64], R14 ;  /* 0x0000000e10007986 */ /* 0x0041d8000c101b04 */
[----:B------:R-:W-:Y:S05]  /*0590*/  @!P0 BRA `(.L_x_3) ;  /* 0xfffffffc00888947 */ /* 0x000fea000383ffff */
[----:B------:R-:W-:Y:S05]  /*05a0*/  EXIT ;  /* 0x000000000000794d */ /* 0x000fea0003800000 */
.L_x_4:
[----:B------:R-:W-:-:S00]  /*05b0*/  BRA `(.L_x_4) ;  /* 0xfffffffc00fc7947 */ /* 0x000fc0000383ffff */
[----:B------:R-:W-:-:S00]  /*05c0*/  NOP ;  /* 0x0000000000007918 */ /* 0x000fc00000000000 */
        /* <DEDUP_REMOVED lines=11> */
.L_x_5:


//--------------------- .nv.shared.reserved.0     --------------------------
	.section	.nv.shared.reserved.0,"aw",@nobits
	.weak		__nv_reservedSMEM_offset_0_alias
	.size		__nv_reservedSMEM_offset_0_alias, 0, 64
	.other		__nv_reservedSMEM_offset_0_alias,@"STO_CUDA_RESERVED_SHARED STV_DEFAULT"
__nv_reservedSMEM_offset_0_alias:
	.zero		0
	.zero		64


//--------------------- .nv.constant0._Z6kernelPdS_i --------------------------
	.section	.nv.constant0._Z6kernelPdS_i,"a",@progbits
	.sectionflags	@""
	.align	4
.nv.constant0._Z6kernelPdS_i:
	.zero		916


//--------------------- SYMBOLS --------------------------

	.type		.nv.reservedSmem.offset0,@object
	.size		.nv.reservedSmem.offset0,0x4
